	.headerflags	@"EF_CUDA_TEXMODE_UNIFIED EF_CUDA_64BIT_ADDRESS EF_CUDA_ACCELERATORS EF_CUDA_SM90 EF_CUDA_VIRTUAL_SM(EF_CUDA_SM90)"
	.elftype	@"ET_EXEC"


//--------------------- .nv.info                  --------------------------
	.section	.nv.info,"",@"SHT_CUDA_INFO"
	.align	4


	//----- nvinfo : EIATTR_REGCOUNT
	.align		4
        /*0000*/ 	.byte	0x04, 0x2f
        /*0002*/ 	.short	(.L_3 - .L_2)
	.align		4
.L_2:
        /*0004*/ 	.word	index@(triton_poi_fused_cat_1)
        /*0008*/ 	.word	0x0000001a


	//----- nvinfo : EIATTR_MIN_STACK_SIZE
	.align		4
.L_3:
        /*000c*/ 	.byte	0x04, 0x12
        /*000e*/ 	.short	(.L_5 - .L_4)
	.align		4
.L_4:
        /*0010*/ 	.word	index@(triton_poi_fused_cat_1)
        /*0014*/ 	.word	0x00000000


	//----- nvinfo : EIATTR_FRAME_SIZE
	.align		4
.L_5:
        /*0018*/ 	.byte	0x04, 0x11
        /*001a*/ 	.short	(.L_7 - .L_6)
	.align		4
.L_6:
        /*001c*/ 	.word	index@(triton_poi_fused_cat_1)
        /*0020*/ 	.word	0x00000000


	//----- nvinfo : EIATTR_MIN_STACK_SIZE
	.align		4
.L_7:
        /*0024*/ 	.byte	0x04, 0x12
        /*0026*/ 	.short	(.L_9 - .L_8)
	.align		4
.L_8:
        /*0028*/ 	.word	index@(triton_poi_fused_cat_1)
        /*002c*/ 	.word	0x00000000
.L_9:


//--------------------- .nv.info.triton_poi_fused_cat_1 --------------------------
	.section	.nv.info.triton_poi_fused_cat_1,"",@"SHT_CUDA_INFO"
	.sectionflags	@""
	.align	4


	//----- nvinfo : EIATTR_CUDA_API_VERSION
	.align		4
        /*0000*/ 	.byte	0x04, 0x37
        /*0002*/ 	.short	(.L_11 - .L_10)
.L_10:
        /*0004*/ 	.word	0x0000007c


	//----- nvinfo : EIATTR_KPARAM_INFO
	.align		4
.L_11:
        /*0008*/ 	.byte	0x04, 0x17
        /*000a*/ 	.short	(.L_13 - .L_12)
.L_12:
        /*000c*/ 	.word	0x00000000
        /*0010*/ 	.short	0x000b
        /*0012*/ 	.short	0x0058
        /*0014*/ 	.byte	0x00, 0xf0, 0x11, 0x00


	//----- nvinfo : EIATTR_KPARAM_INFO
	.align		4
.L_13:
        /*0018*/ 	.byte	0x04, 0x17
        /*001a*/ 	.short	(.L_15 - .L_14)
.L_14:
        /*001c*/ 	.word	0x00000000
        /*0020*/ 	.short	0x000a
        /*0022*/ 	.short	0x0050
        /*0024*/ 	.byte	0x00, 0xf4, 0x21, 0x00


	//----- nvinfo : EIATTR_KPARAM_INFO
	.align		4
.L_15:
        /*0028*/ 	.byte	0x04, 0x17
        /*002a*/ 	.short	(.L_17 - .L_16)
.L_16:
        /*002c*/ 	.word	0x00000000
        /*0030*/ 	.short	0x0009
        /*0032*/ 	.short	0x0048
        /*0034*/ 	.byte	0x00, 0xf4, 0x21, 0x00


	//----- nvinfo : EIATTR_KPARAM_INFO
	.align		4
.L_17:
        /*0038*/ 	.byte	0x04, 0x17
        /*003a*/ 	.short	(.L_19 - .L_18)
.L_18:
        /*003c*/ 	.word	0x00000000
        /*0040*/ 	.short	0x0008
        /*0042*/ 	.short	0x0040
        /*0044*/ 	.byte	0x00, 0xf4, 0x21, 0x00


	//----- nvinfo : EIATTR_KPARAM_INFO
	.align		4
.L_19:
        /*0048*/ 	.byte	0x04, 0x17
        /*004a*/ 	.short	(.L_21 - .L_20)
.L_20:
        /*004c*/ 	.word	0x00000000
        /*0050*/ 	.short	0x0007
        /*0052*/ 	.short	0x0038
        /*0054*/ 	.byte	0x00, 0xf4, 0x21, 0x00


	//----- nvinfo : EIATTR_KPARAM_INFO
	.align		4
.L_21:
        /*0058*/ 	.byte	0x04, 0x17
        /*005a*/ 	.short	(.L_23 - .L_22)
.L_22:
        /*005c*/ 	.word	0x00000000
        /*0060*/ 	.short	0x0006
        /*0062*/ 	.short	0x0030
        /*0064*/ 	.byte	0x00, 0xf4, 0x21, 0x00


	//----- nvinfo : EIATTR_KPARAM_INFO
	.align		4
.L_23:
        /*0068*/ 	.byte	0x04, 0x17
        /*006a*/ 	.short	(.L_25 - .L_24)
.L_24:
        /*006c*/ 	.word	0x00000000
        /*0070*/ 	.short	0x0005
        /*0072*/ 	.short	0x0028
        /*0074*/ 	.byte	0x00, 0xf4, 0x21, 0x00


	//----- nvinfo : EIATTR_KPARAM_INFO
	.align		4
.L_25:
        /*0078*/ 	.byte	0x04, 0x17
        /*007a*/ 	.short	(.L_27 - .L_26)
.L_26:
        /*007c*/ 	.word	0x00000000
        /*0080*/ 	.short	0x0004
        /*0082*/ 	.short	0x0020
        /*0084*/ 	.byte	0x00, 0xf4, 0x21, 0x00


	//----- nvinfo : EIATTR_KPARAM_INFO
	.align		4
.L_27:
        /*0088*/ 	.byte	0x04, 0x17
        /*008a*/ 	.short	(.L_29 - .L_28)
.L_28:
        /*008c*/ 	.word	0x00000000
        /*0090*/ 	.short	0x0003
        /*0092*/ 	.short	0x0018
        /*0094*/ 	.byte	0x00, 0xf4, 0x21, 0x00


	//----- nvinfo : EIATTR_KPARAM_INFO
	.align		4
.L_29:
        /*0098*/ 	.byte	0x04, 0x17
        /*009a*/ 	.short	(.L_31 - .L_30)
.L_30:
        /*009c*/ 	.word	0x00000000
        /*00a0*/ 	.short	0x0002
        /*00a2*/ 	.short	0x0010
        /*00a4*/ 	.byte	0x00, 0xf4, 0x21, 0x00


	//----- nvinfo : EIATTR_KPARAM_INFO
	.align		4
.L_31:
        /*00a8*/ 	.byte	0x04, 0x17
        /*00aa*/ 	.short	(.L_33 - .L_32)
.L_32:
        /*00ac*/ 	.word	0x00000000
        /*00b0*/ 	.short	0x0001
        /*00b2*/ 	.short	0x0008
        /*00b4*/ 	.byte	0x00, 0xf4, 0x21, 0x00


	//----- nvinfo : EIATTR_KPARAM_INFO
	.align		4
.L_33:
        /*00b8*/ 	.byte	0x04, 0x17
        /*00ba*/ 	.short	(.L_35 - .L_34)
.L_34:
        /*00bc*/ 	.word	0x00000000
        /*00c0*/ 	.short	0x0000
        /*00c2*/ 	.short	0x0000
        /*00c4*/ 	.byte	0x00, 0xf4, 0x21, 0x00


	//----- nvinfo : EIATTR_SPARSE_MMA_MASK
	.align		4
.L_35:
        /*00c8*/ 	.byte	0x03, 0x50
        /*00ca*/ 	.short	0x0000


	//----- nvinfo : EIATTR_MAXREG_COUNT
	.align		4
        /*00cc*/ 	.byte	0x03, 0x1b
        /*00ce*/ 	.short	0x00ff


	//----- nvinfo : EIATTR_EXIT_INSTR_OFFSETS
	.align		4
        /*00d0*/ 	.byte	0x04, 0x1c
        /*00d2*/ 	.short	(.L_37 - .L_36)


	//   ....[0]....
.L_36:
        /*00d4*/ 	.word	0x00000520


	//   ....[1]....
        /*00d8*/ 	.word	0x00000540


	//----- nvinfo : EIATTR_REQNTID
	.align		4
.L_37:
        /*00dc*/ 	.byte	0x04, 0x10
        /*00de*/ 	.short	(.L_39 - .L_38)
.L_38:
        /*00e0*/ 	.word	0x00000080
        /*00e4*/ 	.word	0x00000001
        /*00e8*/ 	.word	0x00000001


	//----- nvinfo : EIATTR_CBANK_PARAM_SIZE
	.align		4
.L_39:
        /*00ec*/ 	.byte	0x03, 0x19
        /*00ee*/ 	.short	0x005c


	//----- nvinfo : EIATTR_PARAM_CBANK
	.align		4
        /*00f0*/ 	.byte	0x04, 0x0a
        /*00f2*/ 	.short	(.L_41 - .L_40)
	.align		4
.L_40:
        /*00f4*/ 	.word	index@(.nv.constant0.triton_poi_fused_cat_1)
        /*00f8*/ 	.short	0x0210
        /*00fa*/ 	.short	0x005c


	//----- nvinfo : EIATTR_SW_WAR
	.align		4
.L_41:
        /*00fc*/ 	.byte	0x04, 0x36
        /*00fe*/ 	.short	(.L_43 - .L_42)
.L_42:
        /*0100*/ 	.word	0x00000008
.L_43:


//--------------------- .nv.callgraph             --------------------------
	.section	.nv.callgraph,"",@"SHT_CUDA_CALLGRAPH"
	.align	4
	.sectionentsize	8
	.align		4
        /*0000*/ 	.word	0x00000000
	.align		4
        /*0004*/ 	.word	0xffffffff
	.align		4
        /*0008*/ 	.word	0x00000000
	.align		4
        /*000c*/ 	.word	0xfffffffe
	.align		4
        /*0010*/ 	.word	0x00000000
	.align		4
        /*0014*/ 	.word	0xfffffffd
	.align		4
        /*0018*/ 	.word	0x00000000
	.align		4
        /*001c*/ 	.word	0xfffffffc


//--------------------- .nv.constant4             --------------------------
	.section	.nv.constant4,"a",@progbits
	.align	8
	.align		8
.nv.constant4:
        /*0000*/ 	.dword	_$_str
	.align		8
        /*0008*/ 	.dword	_$_str_$_2


//--------------------- .text.triton_poi_fused_cat_1 --------------------------
	.section	.text.triton_poi_fused_cat_1,"ax",@progbits
	.align	128
        .global         triton_poi_fused_cat_1
        .type           triton_poi_fused_cat_1,@function
        .size           triton_poi_fused_cat_1,(.L_x_1 - triton_poi_fused_cat_1)
        .other          triton_poi_fused_cat_1,@"STO_CUDA_ENTRY STV_DEFAULT"
triton_poi_fused_cat_1:
.text.triton_poi_fused_cat_1:
[----:B------:R-:W0:Y:S08]  /*0000*/  LDC R1, c[0x0][0x28] ;  /* 0x00000a00ff017b82 */ /* 0x000e300000000800 */
[----:B------:R-:W1:Y:S01]  /*0010*/  LDC.64 R12, c[0x0][0x220] ;  /* 0x00008800ff0c7b82 */ /* 0x000e620000000a00 */
[----:B------:R-:W2:Y:S01]  /*0020*/  S2R R0, SR_TID.X ;  /* 0x0000000000007919 */ /* 0x000ea20000002100 */
[----:B------:R-:W-:Y:S01]  /*0030*/  ULDC.64 UR4, c[0x0][0x208] ;  /* 0x0000820000047ab9 */ /* 0x000fe20000000a00 */
[----:B------:R-:W3:Y:S05]  /*0040*/  S2R R5, SR_CTAID.X ;  /* 0x0000000000057919 */ /* 0x000eea0000002500 */
[----:B------:R-:W4:Y:S08]  /*0050*/  LDC.64 R14, c[0x0][0x248] ;  /* 0x00009200ff0e7b82 */ /* 0x000f300000000a00 */
[----:B------:R-:W5:Y:S01]  /*0060*/  LDC.64 R20, c[0x0][0x210] ;  /* 0x00008400ff147b82 */ /* 0x000f620000000a00 */
[----:B-1----:R1:W5:Y:S07]  /*0070*/  LDG.E R12, desc[UR4][R12.64] ;  /* 0x000000040c0c7981 */ /* 0x00236e000c1e1900 */
[----:B------:R-:W1:Y:S01]  /*0080*/  LDC.64 R18, c[0x0][0x238] ;  /* 0x00008e00ff127b82 */ /* 0x000e620000000a00 */
[----:B----4-:R4:W5:Y:S01]  /*0090*/  LDG.E R14, desc[UR4][R14.64] ;  /* 0x000000040e0e7981 */ /* 0x010962000c1e1900 */
[----:B--2---:R-:W-:-:S05]  /*00a0*/  LOP3.LUT R0, R0, 0x7f, RZ, 0xc0, !PT ;  /* 0x0000007f00007812 */ /* 0x004fca00078ec0ff */
[----:B---3--:R-:W-:-:S05]  /*00b0*/  IMAD R0, R5, 0x80, R0 ;  /* 0x0000008005007824 */ /* 0x008fca00078e0200 */
[----:B------:R-:W-:-:S04]  /*00c0*/  SHF.R.S32.HI R3, RZ, 0x1f, R0 ;  /* 0x0000001fff037819 */ /* 0x000fc80000011400 */
[----:B------:R-:W-:-:S04]  /*00d0*/  LEA.HI R3, R3, R0, RZ, 0x4 ;  /* 0x0000000003037211 */ /* 0x000fc800078f20ff */
[----:B------:R-:W-:-:S04]  /*00e0*/  SHF.R.S32.HI R2, RZ, 0x4, R3 ;  /* 0x00000004ff027819 */ /* 0x000fc80000011403 */
[----:B------:R-:W-:Y:S02]  /*00f0*/  LEA.HI R4, R3, R2, RZ, 0x1 ;  /* 0x0000000203047211 */ /* 0x000fe400078f08ff */
[----:B------:R-:W-:Y:S02]  /*0100*/  SHF.R.S32.HI R7, RZ, 0x18, R5 ;  /* 0x00000018ff077819 */ /* 0x000fe40000011405 */
[----:B------:R-:W-:Y:S02]  /*0110*/  LOP3.LUT R5, R4, 0xfffffffe, RZ, 0xc0, !PT ;  /* 0xfffffffe04057812 */ /* 0x000fe400078ec0ff */
[----:B------:R-:W-:Y:S02]  /*0120*/  SGXT R7, R7, 0x1 ;  /* 0x000000010707781a */ /* 0x000fe40000000200 */
[----:B------:R-:W-:Y:S01]  /*0130*/  LOP3.LUT R3, R3, 0xfffffff0, RZ, 0xc0, !PT ;  /* 0xfffffff003037812 */ /* 0x000fe200078ec0ff */
[----:B------:R-:W-:Y:S01]  /*0140*/  IMAD.IADD R5, R2, 0x1, -R5 ;  /* 0x0000000102057824 */ /* 0x000fe200078e0a05 */
[----:B------:R-:W-:Y:S01]  /*0150*/  LEA.HI R7, R7, R0, RZ, 0x5 ;  /* 0x0000000007077211 */ /* 0x000fe200078f28ff */
[----:B------:R-:W2:Y:S01]  /*0160*/  LDC.64 R16, c[0x0][0x218] ;  /* 0x00008600ff107b82 */ /* 0x000ea20000000a00 */
[C---:B------:R-:W-:Y:S01]  /*0170*/  ISETP.GE.AND P0, PT, R0.reuse, 0x80, PT ;  /* 0x000000800000780c */ /* 0x040fe20003f06270 */
[----:B------:R-:W-:Y:S01]  /*0180*/  IMAD.IADD R3, R0, 0x1, -R3 ;  /* 0x0000000100037824 */ /* 0x000fe200078e0a03 */
[----:B------:R-:W-:-:S02]  /*0190*/  ISETP.GE.AND P1, PT, R5, 0x1, PT ;  /* 0x000000010500780c */ /* 0x000fc40003f26270 */
[----:B------:R-:W-:-:S03]  /*01a0*/  SHF.R.S32.HI R2, RZ, 0x5, R7 ;  /* 0x00000005ff027819 */ /* 0x000fc60000011407 */
[----:B------:R-:W3:Y:S01]  /*01b0*/  LDC.64 R10, c[0x0][0x240] ;  /* 0x00009000ff0a7b82 */ /* 0x000ee20000000a00 */
[----:B------:R-:W-:Y:S01]  /*01c0*/  ISETP.LT.AND P4, PT, R0, 0x80, !P1 ;  /* 0x000000800000780c */ /* 0x000fe20004f81270 */
[----:B------:R-:W-:Y:S01]  /*01d0*/  IMAD R23, R2, 0x10, R3 ;  /* 0x0000001002177824 */ /* 0x000fe200078e0203 */
[----:B------:R-:W-:-:S05]  /*01e0*/  ISETP.GT.AND P2, PT, R5, RZ, !P0 ;  /* 0x000000ff0500720c */ /* 0x000fca0004744270 */
[----:B------:R-:W5:Y:S01]  /*01f0*/  LDC.64 R8, c[0x0][0x228] ;  /* 0x00008a00ff087b82 */ /* 0x000f620000000a00 */
[----:B-1----:R-:W-:-:S07]  /*0200*/  IMAD.MOV.U32 R13, RZ, RZ, RZ ;  /* 0x000000ffff0d7224 */ /* 0x002fce00078e00ff */
[----:B------:R-:W1:Y:S01]  /*0210*/  LDC.64 R6, c[0x0][0x230] ;  /* 0x00008c00ff067b82 */ /* 0x000e620000000a00 */
[C---:B-----5:R-:W-:Y:S01]  /*0220*/  IMAD.WIDE R20, R23.reuse, 0x4, R20 ;  /* 0x0000000417147825 */ /* 0x060fe200078e0214 */
[----:B--2---:R2:W5:Y:S06]  /*0230*/  LDG.E R16, desc[UR4][R16.64] ;  /* 0x0000000410107981 */ /* 0x00456c000c1e1900 */
[----:B------:R-:W2:Y:S01]  /*0240*/  LDC.64 R4, c[0x0][0x250] ;  /* 0x00009400ff047b82 */ /* 0x000ea20000000a00 */
[----:B----4-:R-:W-:Y:S01]  /*0250*/  IMAD.MOV.U32 R15, RZ, RZ, RZ ;  /* 0x000000ffff0f7224 */ /* 0x010fe200078e00ff */
[----:B------:R-:W4:Y:S04]  /*0260*/  @P4 LDG.E.EL R13, desc[UR4][R20.64] ;  /* 0x00000004140d4981 */ /* 0x000f28000c2e1900 */
[----:B---3--:R-:W3:Y:S02]  /*0270*/  LDG.E R10, desc[UR4][R10.64] ;  /* 0x000000040a0a7981 */ /* 0x008ee4000c1e1900 */
[----:B------:R-:W2:Y:S01]  /*0280*/  LDC.64 R2, c[0x0][0x258] ;  /* 0x00009600ff027b82 */ /* 0x000ea20000000a00 */
[----:B0-----:R-:W-:Y:S01]  /*0290*/  IMAD.WIDE R22, R23, 0x4, R18 ;  /* 0x0000000417167825 */ /* 0x001fe200078e0212 */
[----:B------:R-:W3:Y:S04]  /*02a0*/  LDG.E R8, desc[UR4][R8.64] ;  /* 0x0000000408087981 */ /* 0x000ee8000c1e1900 */
[----:B------:R-:W3:Y:S04]  /*02b0*/  @P2 LDG.E.EL R15, desc[UR4][R22.64] ;  /* 0x00000004160f2981 */ /* 0x000ee8000c2e1900 */
[----:B-1----:R-:W3:Y:S04]  /*02c0*/  LDG.E R7, desc[UR4][R6.64] ;  /* 0x0000000406077981 */ /* 0x002ee8000c1e1900 */
[----:B--2---:R-:W2:Y:S04]  /*02d0*/  LDG.E R4, desc[UR4][R4.64] ;  /* 0x0000000404047981 */ /* 0x004ea8000c1e1900 */
[----:B------:R0:W2:Y:S01]  /*02e0*/  LDG.E R19, desc[UR4][R2.64] ;  /* 0x0000000402137981 */ /* 0x0000a2000c1e1900 */
[----:B------:R-:W-:Y:S01]  /*02f0*/  IMAD.MOV.U32 R17, RZ, RZ, 0x3e800000 ;  /* 0x3e800000ff117424 */ /* 0x000fe200078e00ff */
[----:B0-----:R-:W0:Y:S02]  /*0300*/  LDC.64 R2, c[0x0][0x260] ;  /* 0x00009800ff027b82 */ /* 0x001e240000000a00 */
[----:B0-----:R-:W-:-:S04]  /*0310*/  IMAD.WIDE R2, R0, 0x4, R2 ;  /* 0x0000000400027825 */ /* 0x001fc800078e0202 */
[----:B------:R-:W-:-:S04]  /*0320*/  FADD R12, R12, 9.9999997473787516356e-06 ;  /* 0x3727c5ac0c0c7421 */ /* 0x000fc80000000000 */
[----:B------:R-:W0:Y:S01]  /*0330*/  MUFU.SQRT R18, R12 ;  /* 0x0000000c00127308 */ /* 0x000e220000002000 */
[----:B------:R-:W-:-:S07]  /*0340*/  FADD R14, R14, 9.9999997473787516356e-06 ;  /* 0x3727c5ac0e0e7421 */ /* 0x000fce0000000000 */
[----:B------:R-:W1:Y:S01]  /*0350*/  MUFU.SQRT R20, R14 ;  /* 0x0000000e00147308 */ /* 0x000e620000002000 */
[C---:B0-----:R-:W-:Y:S02]  /*0360*/  FSETP.GT.AND P6, PT, R18.reuse, 8.50705917302346158658e+37, PT ;  /* 0x7e8000001200780b */ /* 0x041fe40003fc4000 */
[----:B------:R-:W-:Y:S02]  /*0370*/  FSETP.GEU.AND P3, PT, R18, 1.175494350822287508e-38, PT ;  /* 0x008000001200780b */ /* 0x000fe40003f6e000 */
[----:B------:R-:W-:Y:S02]  /*0380*/  FSEL R5, R17, 1, P6 ;  /* 0x3f80000011057808 */ /* 0x000fe40003000000 */
[----:B-1----:R-:W-:-:S07]  /*0390*/  FSETP.GT.AND P5, PT, R20, 8.50705917302346158658e+37, PT ;  /* 0x7e8000001400780b */ /* 0x002fce0003fa4000 */
[----:B------:R-:W-:Y:S01]  /*03a0*/  @P6 FMUL R18, R18, 0.25 ;  /* 0x3e80000012126820 */ /* 0x000fe20000400000 */
[----:B------:R-:W-:-:S03]  /*03b0*/  FSETP.GEU.AND P6, PT, R20, 1.175494350822287508e-38, PT ;  /* 0x008000001400780b */ /* 0x000fc60003fce000 */
[----:B------:R-:W-:Y:S02]  /*03c0*/  @!P3 FMUL R18, R18, 16777216 ;  /* 0x4b8000001212b820 */ /* 0x000fe40000400000 */
[----:B------:R-:W-:-:S08]  /*03d0*/  @P5 FMUL R20, R20, 0.25 ;  /* 0x3e80000014145820 */ /* 0x000fd00000400000 */
[----:B------:R-:W-:Y:S01]  /*03e0*/  @!P6 FMUL R20, R20, 16777216 ;  /* 0x4b8000001414e820 */ /* 0x000fe20000400000 */
[----:B------:R-:W0:Y:S01]  /*03f0*/  MUFU.RCP R18, R18 ;  /* 0x0000001200127308 */ /* 0x000e220000001000 */
[----:B------:R-:W-:-:S07]  /*0400*/  FSEL R9, R17, 1, P5 ;  /* 0x3f80000011097808 */ /* 0x000fce0002800000 */
[----:B------:R-:W1:Y:S01]  /*0410*/  MUFU.RCP R20, R20 ;  /* 0x0000001400147308 */ /* 0x000e620000001000 */
[----:B------:R-:W-:Y:S01]  /*0420*/  @!P3 FMUL R5, R5, 16777216 ;  /* 0x4b8000000505b820 */ /* 0x000fe20000400000 */
[----:B------:R-:W-:-:S03]  /*0430*/  @!P6 FMUL R9, R9, 16777216 ;  /* 0x4b8000000909e820 */ /* 0x000fc60000400000 */
[----:B0-----:R-:W-:Y:S01]  /*0440*/  FMUL R5, R18, R5 ;  /* 0x0000000512057220 */ /* 0x001fe20000400000 */
[----:B-1----:R-:W-:Y:S01]  /*0450*/  FMUL R9, R20, R9 ;  /* 0x0000000914097220 */ /* 0x002fe20000400000 */
[----:B----4-:R-:W-:-:S05]  /*0460*/  SEL R13, R13, RZ, P4 ;  /* 0x000000ff0d0d7207 */ /* 0x010fca0002000000 */
[----:B-----5:R-:W-:Y:S01]  /*0470*/  FADD R16, -R16, R13 ;  /* 0x0000000d10107221 */ /* 0x020fe20000000100 */
[----:B---3--:R-:W-:-:S03]  /*0480*/  SEL R15, R15, RZ, P2 ;  /* 0x000000ff0f0f7207 */ /* 0x008fc60001000000 */
[----:B------:R-:W-:Y:S02]  /*0490*/  FMUL R5, R5, R16 ;  /* 0x0000001005057220 */ /* 0x000fe40000400000 */
[----:B------:R-:W-:Y:S02]  /*04a0*/  FADD R10, -R10, R15 ;  /* 0x0000000f0a0a7221 */ /* 0x000fe40000000100 */
[----:B------:R-:W-:Y:S02]  /*04b0*/  FFMA R5, R8, R5, R7 ;  /* 0x0000000508057223 */ /* 0x000fe40000000007 */
[----:B------:R-:W-:-:S03]  /*04c0*/  FMUL R9, R10, R9 ;  /* 0x000000090a097220 */ /* 0x000fc60000400000 */
[----:B------:R-:W-:Y:S01]  /*04d0*/  FSETP.GEU.AND P2, PT, R5, RZ, PT ;  /* 0x000000ff0500720b */ /* 0x000fe20003f4e000 */
[----:B--2---:R-:W-:-:S03]  /*04e0*/  FFMA R4, R4, R9, R19 ;  /* 0x0000000904047223 */ /* 0x004fc60000000013 */
[----:B------:R-:W-:Y:S02]  /*04f0*/  FSEL R5, R5, RZ, P2 ;  /* 0x000000ff05057208 */ /* 0x000fe40001000000 */
[----:B------:R-:W-:-:S04]  /*0500*/  FSETP.GEU.AND P3, PT, R4, RZ, PT ;  /* 0x000000ff0400720b */ /* 0x000fc80003f6e000 */
[----:B------:R-:W-:Y:S01]  /*0510*/  @P1 FSEL R5, R4, RZ, P3 ;  /* 0x000000ff04051208 */ /* 0x000fe20001800000 */
[----:B------:R-:W-:Y:S08]  /*0520*/  @P0 EXIT ;  /* 0x000000000000094d */ /* 0x000ff00003800000 */
[----:B------:R-:W-:Y:S01]  /*0530*/  STG.E desc[UR4][R2.64], R5 ;  /* 0x0000000502007986 */ /* 0x000fe2000c101904 */
[----:B------:R-:W-:Y:S05]  /*0540*/  EXIT ;  /* 0x000000000000794d */ /* 0x000fea0003800000 */
.L_x_0:
[----:B------:R-:W-:-:S00]  /*0550*/  BRA `(.L_x_0) ;  /* 0xfffffffc00fc7947 */ /* 0x000fc0000383ffff */
[----:B------:R-:W-:-:S00]  /*0560*/  NOP ;  /* 0x0000000000007918 */ /* 0x000fc00000000000 */
        /* <DEDUP_REMOVED lines=9> */
.L_x_1:


//--------------------- .nv.global.init           --------------------------
	.section	.nv.global.init,"aw",@progbits
.nv.global.init:
	.type		_$_str,@object
	.size		_$_str,(_$_str_$_2 - _$_str)
_$_str:
        /*0000*/ 	.byte	0x5f, 0x5f, 0x43, 0x55, 0x44, 0x41, 0x5f, 0x46, 0x54, 0x5a, 0x00
	.type		_$_str_$_2,@object
	.size		_$_str_$_2,(.L_1 - _$_str_$_2)
_$_str_$_2:
        /*000b*/ 	.byte	0x5f, 0x5f, 0x43, 0x55, 0x44, 0x41, 0x5f, 0x50, 0x52, 0x45, 0x43, 0x5f, 0x53, 0x51, 0x52, 0x54
        /*001b*/ 	.byte	0x00
.L_1:


//--------------------- .nv.constant0.triton_poi_fused_cat_1 --------------------------
	.section	.nv.constant0.triton_poi_fused_cat_1,"a",@progbits
	.sectionflags	@""
	.align	4
.nv.constant0.triton_poi_fused_cat_1:
	.zero		620
